//
// Generated by NVIDIA NVVM Compiler
//
// Compiler Build ID: CL-36424714
// Cuda compilation tools, release 13.0, V13.0.88
// Based on NVVM 20.0.0
//

.version 9.0
.target sm_100
.address_size 64

	// .globl	_Z13markMultiplesPhjj

.visible .entry _Z13markMultiplesPhjj(
	.param .u64 .ptr .align 1 _Z13markMultiplesPhjj_param_0,
	.param .u32 _Z13markMultiplesPhjj_param_1,
	.param .u32 _Z13markMultiplesPhjj_param_2
)
{
	.reg .pred 	%p<2>;
	.reg .b16 	%rs<2>;
	.reg .b32 	%r<9>;
	.reg .b64 	%rd<5>;

	ld.param.u64 	%rd1, [_Z13markMultiplesPhjj_param_0];
	ld.param.u32 	%r2, [_Z13markMultiplesPhjj_param_1];
	ld.param.u32 	%r3, [_Z13markMultiplesPhjj_param_2];
	mov.u32 	%r4, %ctaid.x;
	mov.u32 	%r5, %ntid.x;
	mov.u32 	%r6, %tid.x;
	mad.lo.s32 	%r7, %r4, %r5, %r6;
	shl.b32 	%r8, %r3, 1;
	mad.lo.s32 	%r1, %r3, %r7, %r8;
	setp.gt.u32 	%p1, %r1, %r2;
	@%p1 bra 	$L__BB0_2;
	cvta.to.global.u64 	%rd2, %rd1;
	cvt.u64.u32 	%rd3, %r1;
	add.s64 	%rd4, %rd2, %rd3;
	mov.b16 	%rs1, 1;
	st.global.u8 	[%rd4], %rs1;
$L__BB0_2:
	ret;

}


// ===== COMPILED SASS (sm_100) =====

	.target	sm_100

	.elftype	@"ET_EXEC"


//--------------------- .note.nv.tkinfo           --------------------------
	.section	.note.nv.tkinfo,"",@"SHT_NOTE"
	.sectionflags	@"SHF_NOTE_NV_TKINFO"
	.tkinfo
        /*0018*/ 	.word	0x00000002
        /*0030*/ 	.string	""
        /*0030*/ 	.string	"ptxas"
        /*0030*/ 	.string	"Cuda compilation tools, release 13.0, V13.0.88"
        /*0030*/ 	.string	"Build cuda_13.0.r13.0/compiler.36424714_0"
        /*0030*/ 	.string	"-arch sm_100 -m 64 "



//--------------------- .note.nv.cuinfo           --------------------------
	.section	.note.nv.cuinfo,"",@"SHT_NOTE"
	.sectionflags	@"SHF_NOTE_NV_CUINFO"
        /*0018*/ 	.short	0x0002
        /*001a*/ 	.short	0x0064
        /*001c*/ 	.short	0x0082
	.zero		2


//--------------------- .nv.info                  --------------------------
	.section	.nv.info,"",@"SHT_CUDA_INFO"
	.align	4


	//----- nvinfo : EIATTR_REGCOUNT
	.align		4
        /*0000*/ 	.byte	0x04, 0x2f
        /*0002*/ 	.short	(.L_1 - .L_0)
	.align		4
.L_0:
        /*0004*/ 	.word	index@(_Z13markMultiplesPhjj)
        /*0008*/ 	.word	0x00000008


	//----- nvinfo : EIATTR_FRAME_SIZE
	.align		4
.L_1:
        /*000c*/ 	.byte	0x04, 0x11
        /*000e*/ 	.short	(.L_3 - .L_2)
	.align		4
.L_2:
        /*0010*/ 	.word	index@(_Z13markMultiplesPhjj)
        /*0014*/ 	.word	0x00000000


	//----- nvinfo : EIATTR_MIN_STACK_SIZE
	.align		4
.L_3:
        /*0018*/ 	.byte	0x04, 0x12
        /*001a*/ 	.short	(.L_5 - .L_4)
	.align		4
.L_4:
        /*001c*/ 	.word	index@(_Z13markMultiplesPhjj)
        /*0020*/ 	.word	0x00000000
.L_5:


//--------------------- .nv.compat                --------------------------
	.section	.nv.compat,"",@"SHT_CUDA_COMPAT_INFO"
	.align	4
        /*0000*/ 	.byte	0x02, 0x09, 0x00, 0x00, 0x02, 0x02, 0x01, 0x00, 0x02, 0x05, 0x05, 0x00, 0x03, 0x07, 0x01, 0x01
        /*0010*/ 	.byte	0x02, 0x03, 0x00, 0x00, 0x02, 0x06, 0x01, 0x00, 0x04, 0x0b, 0x08, 0x00, 0x09, 0x00, 0x00, 0x00
        /*0020*/ 	.byte	0x00, 0x00, 0x00, 0x00


//--------------------- .nv.info._Z13markMultiplesPhjj --------------------------
	.section	.nv.info._Z13markMultiplesPhjj,"",@"SHT_CUDA_INFO"
	.sectionflags	@""
	.align	4


	//----- nvinfo : EIATTR_CUDA_API_VERSION
	.align		4
        /*0000*/ 	.byte	0x04, 0x37
        /*0002*/ 	.short	(.L_7 - .L_6)
.L_6:
        /*0004*/ 	.word	0x00000082


	//----- nvinfo : EIATTR_KPARAM_INFO
	.align		4
.L_7:
        /*0008*/ 	.byte	0x04, 0x17
        /*000a*/ 	.short	(.L_9 - .L_8)
.L_8:
        /*000c*/ 	.word	0x00000000
        /*0010*/ 	.short	0x0002
        /*0012*/ 	.short	0x000c
        /*0014*/ 	.byte	0x00, 0xf0, 0x11, 0x00


	//----- nvinfo : EIATTR_KPARAM_INFO
	.align		4
.L_9:
        /*0018*/ 	.byte	0x04, 0x17
        /*001a*/ 	.short	(.L_11 - .L_10)
.L_10:
        /*001c*/ 	.word	0x00000000
        /*0020*/ 	.short	0x0001
        /*0022*/ 	.short	0x0008
        /*0024*/ 	.byte	0x00, 0xf0, 0x11, 0x00


	//----- nvinfo : EIATTR_KPARAM_INFO
	.align		4
.L_11:
        /*0028*/ 	.byte	0x04, 0x17
        /*002a*/ 	.short	(.L_13 - .L_12)
.L_12:
        /*002c*/ 	.word	0x00000000
        /*0030*/ 	.short	0x0000
        /*0032*/ 	.short	0x0000
        /*0034*/ 	.byte	0x00, 0xf5, 0x21, 0x00


	//----- nvinfo : EIATTR_SPARSE_MMA_MASK
	.align		4
.L_13:
        /*0038*/ 	.byte	0x03, 0x50
        /*003a*/ 	.short	0x0000


	//----- nvinfo : EIATTR_MAXREG_COUNT
	.align		4
        /*003c*/ 	.byte	0x03, 0x1b
        /*003e*/ 	.short	0x00ff


	//----- nvinfo : EIATTR_MERCURY_ISA_VERSION
	.align		4
        /*0040*/ 	.byte	0x03, 0x5f
        /*0042*/ 	.short	0x0101


	//----- nvinfo : EIATTR_VRC_CTA_INIT_COUNT
	.align		4
        /*0044*/ 	.byte	0x02, 0x4a
	.zero		1
	.zero		1


	//----- nvinfo : EIATTR_EXIT_INSTR_OFFSETS
	.align		4
        /*0048*/ 	.byte	0x04, 0x1c
        /*004a*/ 	.short	(.L_15 - .L_14)


	//   ....[0]....
.L_14:
        /*004c*/ 	.word	0x00000090


	//   ....[1]....
        /*0050*/ 	.word	0x00000100


	//----- nvinfo : EIATTR_CBANK_PARAM_SIZE
	.align		4
.L_15:
        /*0054*/ 	.byte	0x03, 0x19
        /*0056*/ 	.short	0x0010


	//----- nvinfo : EIATTR_PARAM_CBANK
	.align		4
        /*0058*/ 	.byte	0x04, 0x0a
        /*005a*/ 	.short	(.L_17 - .L_16)
	.align		4
.L_16:
        /*005c*/ 	.word	index@(.nv.constant0._Z13markMultiplesPhjj)
        /*0060*/ 	.short	0x0380
        /*0062*/ 	.short	0x0010


	//----- nvinfo : EIATTR_SW_WAR
	.align		4
.L_17:
        /*0064*/ 	.byte	0x04, 0x36
        /*0066*/ 	.short	(.L_19 - .L_18)
.L_18:
        /*0068*/ 	.word	0x00000008
.L_19:


//--------------------- .nv.callgraph             --------------------------
	.section	.nv.callgraph,"",@"SHT_CUDA_CALLGRAPH"
	.align	4
	.sectionentsize	8
	.align		4
        /*0000*/ 	.word	0x00000000
	.align		4
        /*0004*/ 	.word	0xffffffff
	.align		4
        /*0008*/ 	.word	0x00000000
	.align		4
        /*000c*/ 	.word	0xfffffffe
	.align		4
        /*0010*/ 	.word	0x00000000
	.align		4
        /*0014*/ 	.word	0xfffffffd
	.align		4
        /*0018*/ 	.word	0x00000000
	.align		4
        /*001c*/ 	.word	0xfffffffc


//--------------------- .text._Z13markMultiplesPhjj --------------------------
	.section	.text._Z13markMultiplesPhjj,"ax",@progbits
	.align	128
        .global         _Z13markMultiplesPhjj
        .type           _Z13markMultiplesPhjj,@function
        .size           _Z13markMultiplesPhjj,(.L_x_1 - _Z13markMultiplesPhjj)
        .other          _Z13markMultiplesPhjj,@"STO_CUDA_ENTRY STV_DEFAULT"
_Z13markMultiplesPhjj:
.text._Z13markMultiplesPhjj:
[----:B------:R-:W-:Y:S01]  /*0000*/  LDC R1, c[0x0][0x37c] ;  /* 0x0000df00ff017b82 */ /* 0x000fe20000000800 */
[----:B------:R-:W0:Y:S07]  /*0010*/  S2R R3, SR_TID.X ;  /* 0x0000000000037919 */ /* 0x000e2e0000002100 */
[----:B------:R-:W1:Y:S08]  /*0020*/  LDC.64 R4, c[0x0][0x388] ;  /* 0x0000e200ff047b82 */ /* 0x000e700000000a00 */
[----:B------:R-:W0:Y:S08]  /*0030*/  S2UR UR4, SR_CTAID.X ;  /* 0x00000000000479c3 */ /* 0x000e300000002500 */
[----:B------:R-:W0:Y:S01]  /*0040*/  LDC R0, c[0x0][0x360] ;  /* 0x0000d800ff007b82 */ /* 0x000e220000000800 */
[----:B-1----:R-:W-:Y:S01]  /*0050*/  SHF.L.U32 R2, R5, 0x1, RZ ;  /* 0x0000000105027819 */ /* 0x002fe200000006ff */
[----:B0-----:R-:W-:-:S04]  /*0060*/  IMAD R0, R0, UR4, R3 ;  /* 0x0000000400007c24 */ /* 0x001fc8000f8e0203 */
[----:B------:R-:W-:-:S05]  /*0070*/  IMAD R3, R0, R5, R2 ;  /* 0x0000000500037224 */ /* 0x000fca00078e0202 */
[----:B------:R-:W-:-:S13]  /*0080*/  ISETP.GT.U32.AND P0, PT, R3, R4, PT ;  /* 0x000000040300720c */ /* 0x000fda0003f04070 */
[----:B------:R-:W-:Y:S05]  /*0090*/  @P0 EXIT ;  /* 0x000000000000094d */ /* 0x000fea0003800000 */
[----:B------:R-:W0:Y:S01]  /*00a0*/  LDCU.64 UR6, c[0x0][0x380] ;  /* 0x00007000ff0677ac */ /* 0x000e220008000a00 */
[----:B------:R-:W-:Y:S01]  /*00b0*/  HFMA2 R0, -RZ, RZ, 0, 5.9604644775390625e-08 ;  /* 0x00000001ff007431 */ /* 0x000fe200000001ff */
[----:B------:R-:W1:Y:S01]  /*00c0*/  LDCU.64 UR4, c[0x0][0x358] ;  /* 0x00006b00ff0477ac */ /* 0x000e620008000a00 */
[----:B0-----:R-:W-:-:S04]  /*00d0*/  IADD3 R2, P0, PT, R3, UR6, RZ ;  /* 0x0000000603027c10 */ /* 0x001fc8000ff1e0ff */
[----:B------:R-:W-:-:S05]  /*00e0*/  IADD3.X R3, PT, PT, RZ, UR7, RZ, P0, !PT ;  /* 0x00000007ff037c10 */ /* 0x000fca00087fe4ff */
[----:B-1----:R-:W-:Y:S01]  /*00f0*/  STG.E.U8 desc[UR4][R2.64], R0 ;  /* 0x0000000002007986 */ /* 0x002fe2000c101104 */
[----:B------:R-:W-:Y:S05]  /*0100*/  EXIT ;  /* 0x000000000000794d */ /* 0x000fea0003800000 */
.L_x_0:
[----:B------:R-:W-:-:S00]  /*0110*/  BRA `(.L_x_0) ;  /* 0xfffffffc00fc7947 */ /* 0x000fc0000383ffff */
[----:B------:R-:W-:-:S00]  /*0120*/  NOP ;  /* 0x0000000000007918 */ /* 0x000fc00000000000 */
        /* <DEDUP_REMOVED lines=13> */
.L_x_1:


//--------------------- .nv.shared.reserved.0     --------------------------
	.section	.nv.shared.reserved.0,"aw",@nobits
	.weak		__nv_reservedSMEM_offset_0_alias
	.size		__nv_reservedSMEM_offset_0_alias, 0, 64
	.other		__nv_reservedSMEM_offset_0_alias,@"STO_CUDA_RESERVED_SHARED STV_DEFAULT"
__nv_reservedSMEM_offset_0_alias:
	.zero		0
	.zero		64


//--------------------- .nv.constant0._Z13markMultiplesPhjj --------------------------
	.section	.nv.constant0._Z13markMultiplesPhjj,"a",@progbits
	.sectionflags	@""
	.align	4
.nv.constant0._Z13markMultiplesPhjj:
	.zero		912


//--------------------- SYMBOLS --------------------------

	.type		.nv.reservedSmem.offset0,@object
	.size		.nv.reservedSmem.offset0,0x4
